	.headerflags	@"EF_CUDA_TEXMODE_UNIFIED EF_CUDA_64BIT_ADDRESS EF_CUDA_ACCELERATORS EF_CUDA_SM90 EF_CUDA_VIRTUAL_SM(EF_CUDA_SM90)"
	.elftype	@"ET_EXEC"


//--------------------- .nv.info                  --------------------------
	.section	.nv.info,"",@"SHT_CUDA_INFO"
	.align	4


	//----- nvinfo : EIATTR_REGCOUNT
	.align		4
        /*0000*/ 	.byte	0x04, 0x2f
        /*0002*/ 	.short	(.L_1 - .L_0)
	.align		4
.L_0:
        /*0004*/ 	.word	index@(triton_poi_fused_cat_133)
        /*0008*/ 	.word	0x0000000e


	//----- nvinfo : EIATTR_MIN_STACK_SIZE
	.align		4
.L_1:
        /*000c*/ 	.byte	0x04, 0x12
        /*000e*/ 	.short	(.L_3 - .L_2)
	.align		4
.L_2:
        /*0010*/ 	.word	index@(triton_poi_fused_cat_133)
        /*0014*/ 	.word	0x00000000


	//----- nvinfo : EIATTR_FRAME_SIZE
	.align		4
.L_3:
        /*0018*/ 	.byte	0x04, 0x11
        /*001a*/ 	.short	(.L_5 - .L_4)
	.align		4
.L_4:
        /*001c*/ 	.word	index@(triton_poi_fused_cat_133)
        /*0020*/ 	.word	0x00000000


	//----- nvinfo : EIATTR_MIN_STACK_SIZE
	.align		4
.L_5:
        /*0024*/ 	.byte	0x04, 0x12
        /*0026*/ 	.short	(.L_7 - .L_6)
	.align		4
.L_6:
        /*0028*/ 	.word	index@(triton_poi_fused_cat_133)
        /*002c*/ 	.word	0x00000000
.L_7:


//--------------------- .nv.info.triton_poi_fused_cat_133 --------------------------
	.section	.nv.info.triton_poi_fused_cat_133,"",@"SHT_CUDA_INFO"
	.sectionflags	@""
	.align	4


	//----- nvinfo : EIATTR_CUDA_API_VERSION
	.align		4
        /*0000*/ 	.byte	0x04, 0x37
        /*0002*/ 	.short	(.L_9 - .L_8)
.L_8:
        /*0004*/ 	.word	0x0000007c


	//----- nvinfo : EIATTR_KPARAM_INFO
	.align		4
.L_9:
        /*0008*/ 	.byte	0x04, 0x17
        /*000a*/ 	.short	(.L_11 - .L_10)
.L_10:
        /*000c*/ 	.word	0x00000000
        /*0010*/ 	.short	0x0003
        /*0012*/ 	.short	0x0018
        /*0014*/ 	.byte	0x00, 0xf0, 0x11, 0x00


	//----- nvinfo : EIATTR_KPARAM_INFO
	.align		4
.L_11:
        /*0018*/ 	.byte	0x04, 0x17
        /*001a*/ 	.short	(.L_13 - .L_12)
.L_12:
        /*001c*/ 	.word	0x00000000
        /*0020*/ 	.short	0x0002
        /*0022*/ 	.short	0x0010
        /*0024*/ 	.byte	0x00, 0xf4, 0x21, 0x00


	//----- nvinfo : EIATTR_KPARAM_INFO
	.align		4
.L_13:
        /*0028*/ 	.byte	0x04, 0x17
        /*002a*/ 	.short	(.L_15 - .L_14)
.L_14:
        /*002c*/ 	.word	0x00000000
        /*0030*/ 	.short	0x0001
        /*0032*/ 	.short	0x0008
        /*0034*/ 	.byte	0x00, 0xf4, 0x21, 0x00


	//----- nvinfo : EIATTR_KPARAM_INFO
	.align		4
.L_15:
        /*0038*/ 	.byte	0x04, 0x17
        /*003a*/ 	.short	(.L_17 - .L_16)
.L_16:
        /*003c*/ 	.word	0x00000000
        /*0040*/ 	.short	0x0000
        /*0042*/ 	.short	0x0000
        /*0044*/ 	.byte	0x00, 0xf4, 0x21, 0x00


	//----- nvinfo : EIATTR_SPARSE_MMA_MASK
	.align		4
.L_17:
        /*0048*/ 	.byte	0x03, 0x50
        /*004a*/ 	.short	0x0000


	//----- nvinfo : EIATTR_MAXREG_COUNT
	.align		4
        /*004c*/ 	.byte	0x03, 0x1b
        /*004e*/ 	.short	0x00ff


	//----- nvinfo : EIATTR_EXIT_INSTR_OFFSETS
	.align		4
        /*0050*/ 	.byte	0x04, 0x1c
        /*0052*/ 	.short	(.L_19 - .L_18)


	//   ....[0]....
.L_18:
        /*0054*/ 	.word	0x00000180


	//   ....[1]....
        /*0058*/ 	.word	0x000001a0


	//----- nvinfo : EIATTR_REQNTID
	.align		4
.L_19:
        /*005c*/ 	.byte	0x04, 0x10
        /*005e*/ 	.short	(.L_21 - .L_20)
.L_20:
        /*0060*/ 	.word	0x00000080
        /*0064*/ 	.word	0x00000001
        /*0068*/ 	.word	0x00000001


	//----- nvinfo : EIATTR_CBANK_PARAM_SIZE
	.align		4
.L_21:
        /*006c*/ 	.byte	0x03, 0x19
        /*006e*/ 	.short	0x001c


	//----- nvinfo : EIATTR_PARAM_CBANK
	.align		4
        /*0070*/ 	.byte	0x04, 0x0a
        /*0072*/ 	.short	(.L_23 - .L_22)
	.align		4
.L_22:
        /*0074*/ 	.word	index@(.nv.constant0.triton_poi_fused_cat_133)
        /*0078*/ 	.short	0x0210
        /*007a*/ 	.short	0x001c


	//----- nvinfo : EIATTR_SW_WAR
	.align		4
.L_23:
        /*007c*/ 	.byte	0x04, 0x36
        /*007e*/ 	.short	(.L_25 - .L_24)
.L_24:
        /*0080*/ 	.word	0x00000008
.L_25:


//--------------------- .nv.callgraph             --------------------------
	.section	.nv.callgraph,"",@"SHT_CUDA_CALLGRAPH"
	.align	4
	.sectionentsize	8
	.align		4
        /*0000*/ 	.word	0x00000000
	.align		4
        /*0004*/ 	.word	0xffffffff
	.align		4
        /*0008*/ 	.word	0x00000000
	.align		4
        /*000c*/ 	.word	0xfffffffe
	.align		4
        /*0010*/ 	.word	0x00000000
	.align		4
        /*0014*/ 	.word	0xfffffffd
	.align		4
        /*0018*/ 	.word	0x00000000
	.align		4
        /*001c*/ 	.word	0xfffffffc


//--------------------- .text.triton_poi_fused_cat_133 --------------------------
	.section	.text.triton_poi_fused_cat_133,"ax",@progbits
	.align	128
        .global         triton_poi_fused_cat_133
        .type           triton_poi_fused_cat_133,@function
        .size           triton_poi_fused_cat_133,(.L_x_1 - triton_poi_fused_cat_133)
        .other          triton_poi_fused_cat_133,@"STO_CUDA_ENTRY STV_DEFAULT"
triton_poi_fused_cat_133:
.text.triton_poi_fused_cat_133:
[----:B------:R-:W0:Y:S02]  /*0000*/  LDC R1, c[0x0][0x28] ;  /* 0x00000a00ff017b82 */ /* 0x000e240000000800 */
[----:B------:R-:W1:Y:S01]  /*0010*/  S2R R0, SR_TID.X ;  /* 0x0000000000007919 */ /* 0x000e620000002100 */
[----:B------:R-:W2:Y:S01]  /*0020*/  LDC.64 R4, c[0x0][0x210] ;  /* 0x00008400ff047b82 */ /* 0x000ea20000000a00 */
[----:B------:R-:W-:Y:S01]  /*0030*/  CS2R R2, SRZ ;  /* 0x0000000000027805 */ /* 0x000fe2000001ff00 */
[----:B------:R-:W-:Y:S01]  /*0040*/  ULDC.64 UR4, c[0x0][0x208] ;  /* 0x0000820000047ab9 */ /* 0x000fe20000000a00 */
[----:B------:R-:W3:Y:S05]  /*0050*/  S2R R11, SR_CTAID.X ;  /* 0x00000000000b7919 */ /* 0x000eea0000002500 */
[----:B------:R-:W4:Y:S08]  /*0060*/  LDC.64 R6, c[0x0][0x218] ;  /* 0x00008600ff067b82 */ /* 0x000f300000000a00 */
[----:B------:R-:W5:Y:S01]  /*0070*/  LDC.64 R8, c[0x0][0x220] ;  /* 0x00008800ff087b82 */ /* 0x000f620000000a00 */
[----:B-1----:R-:W-:-:S05]  /*0080*/  IMAD.SHL.U32 R0, R0, 0x2, RZ ;  /* 0x0000000200007824 */ /* 0x002fca00078e00ff */
[----:B------:R-:W-:-:S05]  /*0090*/  LOP3.LUT R0, R0, 0xfe, RZ, 0xc0, !PT ;  /* 0x000000fe00007812 */ /* 0x000fca00078ec0ff */
[----:B---3--:R-:W-:-:S04]  /*00a0*/  IMAD R11, R11, 0x100, R0 ;  /* 0x000001000b0b7824 */ /* 0x008fc800078e0200 */
[C---:B--2---:R-:W-:Y:S01]  /*00b0*/  IMAD.WIDE R4, R11.reuse, 0x4, R4 ;  /* 0x000000040b047825 */ /* 0x044fe200078e0204 */
[----:B------:R-:W-:-:S13]  /*00c0*/  ISETP.GE.AND P0, PT, R11, 0x200, PT ;  /* 0x000002000b00780c */ /* 0x000fda0003f06270 */
[----:B------:R5:W2:Y:S01]  /*00d0*/  @!P0 LDG.E.64 R2, desc[UR4][R4.64] ;  /* 0x0000000404028981 */ /* 0x000aa2000c1e1b00 */
[----:B------:R-:W-:-:S04]  /*00e0*/  SHF.R.S32.HI R0, RZ, 0x1f, R11 ;  /* 0x0000001fff007819 */ /* 0x000fc8000001140b */
[----:B------:R-:W-:-:S04]  /*00f0*/  LEA.HI R0, R0, R11, RZ, 0x7 ;  /* 0x0000000b00007211 */ /* 0x000fc800078f38ff */
[----:B------:R-:W-:Y:S02]  /*0100*/  LOP3.LUT R10, R0, 0xffffff80, RZ, 0xc0, !PT ;  /* 0xffffff80000a7812 */ /* 0x000fe400078ec0ff */
[----:B------:R-:W-:Y:S02]  /*0110*/  SHF.R.S32.HI R0, RZ, 0x7, R0 ;  /* 0x00000007ff007819 */ /* 0x000fe40000011400 */
[----:B------:R-:W-:-:S05]  /*0120*/  IADD3 R11, R11, -R10, RZ ;  /* 0x8000000a0b0b7210 */ /* 0x000fca0007ffe0ff */
[----:B------:R-:W-:-:S04]  /*0130*/  IMAD R11, R0, 0x1700, R11 ;  /* 0x00001700000b7824 */ /* 0x000fc800078e020b */
[----:B----4-:R-:W-:-:S04]  /*0140*/  IMAD.WIDE R6, R11, 0x4, R6 ;  /* 0x000000040b067825 */ /* 0x010fc800078e0206 */
[----:B------:R-:W-:-:S04]  /*0150*/  IMAD.IADD R11, R10, 0x1, R11 ;  /* 0x000000010a0b7824 */ /* 0x000fc800078e020b */
[----:B-----5:R-:W-:Y:S01]  /*0160*/  IMAD.WIDE R4, R11, 0x4, R8 ;  /* 0x000000040b047825 */ /* 0x020fe200078e0208 */
[----:B--2---:R1:W-:Y:S01]  /*0170*/  @!P0 STG.E.64 desc[UR4][R6.64], R2 ;  /* 0x0000000206008986 */ /* 0x0043e2000c101b04 */
[----:B------:R-:W-:Y:S05]  /*0180*/  @P0 EXIT ;  /* 0x000000000000094d */ /* 0x000fea0003800000 */
[----:B------:R-:W-:Y:S01]  /*0190*/  STG.E.64 desc[UR4][R4.64], R2 ;  /* 0x0000000204007986 */ /* 0x000fe2000c101b04 */
[----:B------:R-:W-:Y:S05]  /*01a0*/  EXIT ;  /* 0x000000000000794d */ /* 0x000fea0003800000 */
.L_x_0:
[----:B------:R-:W-:-:S00]  /*01b0*/  BRA `(.L_x_0) ;  /* 0xfffffffc00fc7947 */ /* 0x000fc0000383ffff */
[----:B------:R-:W-:-:S00]  /*01c0*/  NOP ;  /* 0x0000000000007918 */ /* 0x000fc00000000000 */
        /* <DEDUP_REMOVED lines=11> */
.L_x_1:


//--------------------- .nv.constant0.triton_poi_fused_cat_133 --------------------------
	.section	.nv.constant0.triton_poi_fused_cat_133,"a",@progbits
	.sectionflags	@""
	.align	4
.nv.constant0.triton_poi_fused_cat_133:
	.zero		556
